//
// Generated by NVIDIA NVVM Compiler
//
// Compiler Build ID: CL-36424714
// Cuda compilation tools, release 13.0, V13.0.88
// Based on NVVM 20.0.0
//

.version 9.0
.target sm_100
.address_size 64

	// .globl	_Z18compute_derivativePdS_iid

.visible .entry _Z18compute_derivativePdS_iid(
	.param .u64 .ptr .align 1 _Z18compute_derivativePdS_iid_param_0,
	.param .u64 .ptr .align 1 _Z18compute_derivativePdS_iid_param_1,
	.param .u32 _Z18compute_derivativePdS_iid_param_2,
	.param .u32 _Z18compute_derivativePdS_iid_param_3,
	.param .f64 _Z18compute_derivativePdS_iid_param_4
)
{
	.reg .pred 	%p<6>;
	.reg .b32 	%r<21>;
	.reg .b64 	%rd<11>;
	.reg .b64 	%fd<7>;

	ld.param.u64 	%rd1, [_Z18compute_derivativePdS_iid_param_0];
	ld.param.u64 	%rd2, [_Z18compute_derivativePdS_iid_param_1];
	ld.param.u32 	%r4, [_Z18compute_derivativePdS_iid_param_2];
	ld.param.u32 	%r6, [_Z18compute_derivativePdS_iid_param_3];
	ld.param.f64 	%fd1, [_Z18compute_derivativePdS_iid_param_4];
	mov.u32 	%r7, %ctaid.x;
	mov.u32 	%r8, %ntid.x;
	mov.u32 	%r9, %tid.x;
	mad.lo.s32 	%r10, %r7, %r8, %r9;
	mov.u32 	%r11, %ctaid.y;
	mov.u32 	%r12, %ntid.y;
	mov.u32 	%r13, %tid.y;
	mad.lo.s32 	%r14, %r11, %r12, %r13;
	setp.lt.s32 	%p1, %r10, 1;
	add.s32 	%r15, %r4, -1;
	setp.ge.s32 	%p2, %r10, %r15;
	setp.ge.s32 	%p3, %r14, %r6;
	or.pred  	%p4, %p2, %p3;
	or.pred  	%p5, %p4, %p1;
	@%p5 bra 	$L__BB0_2;
	cvta.to.global.u64 	%rd3, %rd1;
	cvta.to.global.u64 	%rd4, %rd2;
	mul.lo.s32 	%r16, %r6, %r10;
	add.s32 	%r17, %r16, %r14;
	sub.s32 	%r18, %r16, %r6;
	add.s32 	%r19, %r18, %r14;
	add.s32 	%r20, %r17, %r6;
	mul.wide.u32 	%rd5, %r20, 8;
	add.s64 	%rd6, %rd3, %rd5;
	ld.global.f64 	%fd2, [%rd6];
	mul.wide.u32 	%rd7, %r19, 8;
	add.s64 	%rd8, %rd3, %rd7;
	ld.global.f64 	%fd3, [%rd8];
	sub.f64 	%fd4, %fd2, %fd3;
	add.f64 	%fd5, %fd1, %fd1;
	div.rn.f64 	%fd6, %fd4, %fd5;
	mul.wide.u32 	%rd9, %r17, 8;
	add.s64 	%rd10, %rd4, %rd9;
	st.global.f64 	[%rd10], %fd6;
$L__BB0_2:
	ret;

}


// ===== COMPILED SASS (sm_100) =====

	.target	sm_100

	.elftype	@"ET_EXEC"


//--------------------- .note.nv.tkinfo           --------------------------
	.section	.note.nv.tkinfo,"",@"SHT_NOTE"
	.sectionflags	@"SHF_NOTE_NV_TKINFO"
	.tkinfo
        /*0018*/ 	.word	0x00000002
        /*0030*/ 	.string	""
        /*0030*/ 	.string	"ptxas"
        /*0030*/ 	.string	"Cuda compilation tools, release 13.0, V13.0.88"
        /*0030*/ 	.string	"Build cuda_13.0.r13.0/compiler.36424714_0"
        /*0030*/ 	.string	"-arch sm_100 -m 64 "



//--------------------- .note.nv.cuinfo           --------------------------
	.section	.note.nv.cuinfo,"",@"SHT_NOTE"
	.sectionflags	@"SHF_NOTE_NV_CUINFO"
        /*0018*/ 	.short	0x0002
        /*001a*/ 	.short	0x0064
        /*001c*/ 	.short	0x0082
	.zero		2


//--------------------- .nv.info                  --------------------------
	.section	.nv.info,"",@"SHT_CUDA_INFO"
	.align	4


	//----- nvinfo : EIATTR_REGCOUNT
	.align		4
        /*0000*/ 	.byte	0x04, 0x2f
        /*0002*/ 	.short	(.L_1 - .L_0)
	.align		4
.L_0:
        /*0004*/ 	.word	index@(_Z18compute_derivativePdS_iid)
        /*0008*/ 	.word	0x00000019


	//----- nvinfo : EIATTR_FRAME_SIZE
	.align		4
.L_1:
        /*000c*/ 	.byte	0x04, 0x11
        /*000e*/ 	.short	(.L_3 - .L_2)
	.align		4
.L_2:
        /*0010*/ 	.word	index@($__internal_0_$__cuda_sm20_div_rn_f64_full)
        /*0014*/ 	.word	0x00000000


	//----- nvinfo : EIATTR_FRAME_SIZE
	.align		4
.L_3:
        /*0018*/ 	.byte	0x04, 0x11
        /*001a*/ 	.short	(.L_5 - .L_4)
	.align		4
.L_4:
        /*001c*/ 	.word	index@(_Z18compute_derivativePdS_iid)
        /*0020*/ 	.word	0x00000000


	//----- nvinfo : EIATTR_MIN_STACK_SIZE
	.align		4
.L_5:
        /*0024*/ 	.byte	0x04, 0x12
        /*0026*/ 	.short	(.L_7 - .L_6)
	.align		4
.L_6:
        /*0028*/ 	.word	index@(_Z18compute_derivativePdS_iid)
        /*002c*/ 	.word	0x00000000
.L_7:


//--------------------- .nv.compat                --------------------------
	.section	.nv.compat,"",@"SHT_CUDA_COMPAT_INFO"
	.align	4
        /*0000*/ 	.byte	0x02, 0x09, 0x00, 0x00, 0x02, 0x02, 0x01, 0x00, 0x02, 0x05, 0x05, 0x00, 0x03, 0x07, 0x01, 0x01
        /*0010*/ 	.byte	0x02, 0x03, 0x00, 0x00, 0x02, 0x06, 0x01, 0x00, 0x04, 0x0b, 0x08, 0x00, 0x01, 0x00, 0x00, 0x00
        /*0020*/ 	.byte	0x00, 0x00, 0x00, 0x00


//--------------------- .nv.info._Z18compute_derivativePdS_iid --------------------------
	.section	.nv.info._Z18compute_derivativePdS_iid,"",@"SHT_CUDA_INFO"
	.sectionflags	@""
	.align	4


	//----- nvinfo : EIATTR_CUDA_API_VERSION
	.align		4
        /*0000*/ 	.byte	0x04, 0x37
        /*0002*/ 	.short	(.L_9 - .L_8)
.L_8:
        /*0004*/ 	.word	0x00000082


	//----- nvinfo : EIATTR_KPARAM_INFO
	.align		4
.L_9:
        /*0008*/ 	.byte	0x04, 0x17
        /*000a*/ 	.short	(.L_11 - .L_10)
.L_10:
        /*000c*/ 	.word	0x00000000
        /*0010*/ 	.short	0x0004
        /*0012*/ 	.short	0x0018
        /*0014*/ 	.byte	0x00, 0xf0, 0x21, 0x00


	//----- nvinfo : EIATTR_KPARAM_INFO
	.align		4
.L_11:
        /*0018*/ 	.byte	0x04, 0x17
        /*001a*/ 	.short	(.L_13 - .L_12)
.L_12:
        /*001c*/ 	.word	0x00000000
        /*0020*/ 	.short	0x0003
        /*0022*/ 	.short	0x0014
        /*0024*/ 	.byte	0x00, 0xf0, 0x11, 0x00


	//----- nvinfo : EIATTR_KPARAM_INFO
	.align		4
.L_13:
        /*0028*/ 	.byte	0x04, 0x17
        /*002a*/ 	.short	(.L_15 - .L_14)
.L_14:
        /*002c*/ 	.word	0x00000000
        /*0030*/ 	.short	0x0002
        /*0032*/ 	.short	0x0010
        /*0034*/ 	.byte	0x00, 0xf0, 0x11, 0x00


	//----- nvinfo : EIATTR_KPARAM_INFO
	.align		4
.L_15:
        /*0038*/ 	.byte	0x04, 0x17
        /*003a*/ 	.short	(.L_17 - .L_16)
.L_16:
        /*003c*/ 	.word	0x00000000
        /*0040*/ 	.short	0x0001
        /*0042*/ 	.short	0x0008
        /*0044*/ 	.byte	0x00, 0xf5, 0x21, 0x00


	//----- nvinfo : EIATTR_KPARAM_INFO
	.align		4
.L_17:
        /*0048*/ 	.byte	0x04, 0x17
        /*004a*/ 	.short	(.L_19 - .L_18)
.L_18:
        /*004c*/ 	.word	0x00000000
        /*0050*/ 	.short	0x0000
        /*0052*/ 	.short	0x0000
        /*0054*/ 	.byte	0x00, 0xf5, 0x21, 0x00


	//----- nvinfo : EIATTR_SPARSE_MMA_MASK
	.align		4
.L_19:
        /*0058*/ 	.byte	0x03, 0x50
        /*005a*/ 	.short	0x0000


	//----- nvinfo : EIATTR_MAXREG_COUNT
	.align		4
        /*005c*/ 	.byte	0x03, 0x1b
        /*005e*/ 	.short	0x00ff


	//----- nvinfo : EIATTR_MERCURY_ISA_VERSION
	.align		4
        /*0060*/ 	.byte	0x03, 0x5f
        /*0062*/ 	.short	0x0101


	//----- nvinfo : EIATTR_VRC_CTA_INIT_COUNT
	.align		4
        /*0064*/ 	.byte	0x02, 0x4a
	.zero		1
	.zero		1


	//----- nvinfo : EIATTR_EXIT_INSTR_OFFSETS
	.align		4
        /*0068*/ 	.byte	0x04, 0x1c
        /*006a*/ 	.short	(.L_21 - .L_20)


	//   ....[0]....
.L_20:
        /*006c*/ 	.word	0x000000e0


	//   ....[1]....
        /*0070*/ 	.word	0x00000310


	//----- nvinfo : EIATTR_CRS_STACK_SIZE
	.align		4
.L_21:
        /*0074*/ 	.byte	0x04, 0x1e
        /*0076*/ 	.short	(.L_23 - .L_22)
.L_22:
        /*0078*/ 	.word	0x00000000


	//----- nvinfo : EIATTR_CBANK_PARAM_SIZE
	.align		4
.L_23:
        /*007c*/ 	.byte	0x03, 0x19
        /*007e*/ 	.short	0x0020


	//----- nvinfo : EIATTR_PARAM_CBANK
	.align		4
        /*0080*/ 	.byte	0x04, 0x0a
        /*0082*/ 	.short	(.L_25 - .L_24)
	.align		4
.L_24:
        /*0084*/ 	.word	index@(.nv.constant0._Z18compute_derivativePdS_iid)
        /*0088*/ 	.short	0x0380
        /*008a*/ 	.short	0x0020


	//----- nvinfo : EIATTR_SW_WAR
	.align		4
.L_25:
        /*008c*/ 	.byte	0x04, 0x36
        /*008e*/ 	.short	(.L_27 - .L_26)
.L_26:
        /*0090*/ 	.word	0x00000008
.L_27:


//--------------------- .nv.callgraph             --------------------------
	.section	.nv.callgraph,"",@"SHT_CUDA_CALLGRAPH"
	.align	4
	.sectionentsize	8
	.align		4
        /*0000*/ 	.word	0x00000000
	.align		4
        /*0004*/ 	.word	0xffffffff
	.align		4
        /*0008*/ 	.word	0x00000000
	.align		4
        /*000c*/ 	.word	0xfffffffe
	.align		4
        /*0010*/ 	.word	0x00000000
	.align		4
        /*0014*/ 	.word	0xfffffffd
	.align		4
        /*0018*/ 	.word	0x00000000
	.align		4
        /*001c*/ 	.word	0xfffffffc


//--------------------- .text._Z18compute_derivativePdS_iid --------------------------
	.section	.text._Z18compute_derivativePdS_iid,"ax",@progbits
	.align	128
        .global         _Z18compute_derivativePdS_iid
        .type           _Z18compute_derivativePdS_iid,@function
        .size           _Z18compute_derivativePdS_iid,(.L_x_8 - _Z18compute_derivativePdS_iid)
        .other          _Z18compute_derivativePdS_iid,@"STO_CUDA_ENTRY STV_DEFAULT"
_Z18compute_derivativePdS_iid:
.text._Z18compute_derivativePdS_iid:
[----:B------:R-:W-:Y:S01]  /*0000*/  LDC R1, c[0x0][0x37c] ;  /* 0x0000df00ff017b82 */ /* 0x000fe20000000800 */
[----:B------:R-:W0:Y:S07]  /*0010*/  S2R R5, SR_TID.Y ;  /* 0x0000000000057919 */ /* 0x000e2e0000002200 */
[----:B------:R-:W1:Y:S01]  /*0020*/  LDC R2, c[0x0][0x360] ;  /* 0x0000d800ff027b82 */ /* 0x000e620000000800 */
[----:B------:R-:W1:Y:S07]  /*0030*/  S2R R3, SR_TID.X ;  /* 0x0000000000037919 */ /* 0x000e6e0000002100 */
[----:B------:R-:W0:Y:S08]  /*0040*/  S2UR UR5, SR_CTAID.Y ;  /* 0x00000000000579c3 */ /* 0x000e300000002600 */
[----:B------:R-:W0:Y:S08]  /*0050*/  LDC R4, c[0x0][0x364] ;  /* 0x0000d900ff047b82 */ /* 0x000e300000000800 */
[----:B------:R-:W1:Y:S08]  /*0060*/  S2UR UR4, SR_CTAID.X ;  /* 0x00000000000479c3 */ /* 0x000e700000002500 */
[----:B------:R-:W2:Y:S01]  /*0070*/  LDC.64 R6, c[0x0][0x390] ;  /* 0x0000e400ff067b82 */ /* 0x000ea20000000a00 */
[----:B0-----:R-:W-:-:S02]  /*0080*/  IMAD R4, R4, UR5, R5 ;  /* 0x0000000504047c24 */ /* 0x001fc4000f8e0205 */
[----:B-1----:R-:W-:Y:S02]  /*0090*/  IMAD R2, R2, UR4, R3 ;  /* 0x0000000402027c24 */ /* 0x002fe4000f8e0203 */
[----:B--2---:R-:W-:Y:S01]  /*00a0*/  VIADD R3, R6, 0xffffffff ;  /* 0xffffffff06037836 */ /* 0x004fe20000000000 */
[----:B------:R-:W-:-:S04]  /*00b0*/  ISETP.GE.AND P0, PT, R4, R7, PT ;  /* 0x000000070400720c */ /* 0x000fc80003f06270 */
[----:B------:R-:W-:-:S04]  /*00c0*/  ISETP.GE.OR P0, PT, R2, R3, P0 ;  /* 0x000000030200720c */ /* 0x000fc80000706670 */
[----:B------:R-:W-:-:S13]  /*00d0*/  ISETP.LT.OR P0, PT, R2, 0x1, P0 ;  /* 0x000000010200780c */ /* 0x000fda0000701670 */
[----:B------:R-:W-:Y:S05]  /*00e0*/  @P0 EXIT ;  /* 0x000000000000094d */ /* 0x000fea0003800000 */
[----:B------:R-:W0:Y:S01]  /*00f0*/  LDC.64 R8, c[0x0][0x380] ;  /* 0x0000e000ff087b82 */ /* 0x000e220000000a00 */
[----:B------:R-:W1:Y:S01]  /*0100*/  LDCU.64 UR4, c[0x0][0x358] ;  /* 0x00006b00ff0477ac */ /* 0x000e620008000a00 */
[CC--:B------:R-:W-:Y:S02]  /*0110*/  IMAD R0, R2.reuse, R7.reuse, R4 ;  /* 0x0000000702007224 */ /* 0x0c0fe400078e0204 */
[--C-:B------:R-:W-:Y:S02]  /*0120*/  IMAD R3, R2, R7, -R7.reuse ;  /* 0x0000000702037224 */ /* 0x100fe400078e0a07 */
[----:B------:R-:W-:Y:S02]  /*0130*/  IMAD.IADD R7, R0, 0x1, R7 ;  /* 0x0000000100077824 */ /* 0x000fe400078e0207 */
[----:B------:R-:W-:Y:S02]  /*0140*/  IMAD.IADD R5, R4, 0x1, R3 ;  /* 0x0000000104057824 */ /* 0x000fe400078e0203 */
[----:B0-----:R-:W-:-:S04]  /*0150*/  IMAD.WIDE.U32 R2, R7, 0x8, R8 ;  /* 0x0000000807027825 */ /* 0x001fc800078e0008 */
[----:B------:R-:W-:Y:S02]  /*0160*/  IMAD.WIDE.U32 R8, R5, 0x8, R8 ;  /* 0x0000000805087825 */ /* 0x000fe400078e0008 */
[----:B-1----:R-:W2:Y:S01]  /*0170*/  LDG.E.64 R2, desc[UR4][R2.64] ;  /* 0x0000000402027981 */ /* 0x002ea2000c1e1b00 */
[----:B------:R-:W0:Y:S03]  /*0180*/  LDC.64 R4, c[0x0][0x398] ;  /* 0x0000e600ff047b82 */ /* 0x000e260000000a00 */
[----:B------:R-:W2:Y:S01]  /*0190*/  LDG.E.64 R6, desc[UR4][R8.64] ;  /* 0x0000000408067981 */ /* 0x000ea2000c1e1b00 */
[----:B------:R-:W-:Y:S01]  /*01a0*/  IMAD.MOV.U32 R10, RZ, RZ, 0x1 ;  /* 0x00000001ff0a7424 */ /* 0x000fe200078e00ff */
[----:B------:R-:W-:Y:S01]  /*01b0*/  BSSY.RECONVERGENT B0, `(.L_x_0) ;  /* 0x0000012000007945 */ /* 0x000fe20003800200 */
[----:B0-----:R-:W-:-:S06]  /*01c0*/  DADD R4, R4, R4 ;  /* 0x0000000004047229 */ /* 0x001fcc0000000004 */
[----:B------:R-:W0:Y:S02]  /*01d0*/  MUFU.RCP64H R11, R5 ;  /* 0x00000005000b7308 */ /* 0x000e240000001800 */
[----:B0-----:R-:W-:-:S08]  /*01e0*/  DFMA R12, -R4, R10, 1 ;  /* 0x3ff00000040c742b */ /* 0x001fd0000000010a */
[----:B------:R-:W-:-:S08]  /*01f0*/  DFMA R12, R12, R12, R12 ;  /* 0x0000000c0c0c722b */ /* 0x000fd0000000000c */
[----:B------:R-:W-:-:S08]  /*0200*/  DFMA R12, R10, R12, R10 ;  /* 0x0000000c0a0c722b */ /* 0x000fd0000000000a */
[----:B------:R-:W-:-:S08]  /*0210*/  DFMA R10, -R4, R12, 1 ;  /* 0x3ff00000040a742b */ /* 0x000fd0000000010c */
[----:B------:R-:W-:Y:S02]  /*0220*/  DFMA R10, R12, R10, R12 ;  /* 0x0000000a0c0a722b */ /* 0x000fe4000000000c */
[----:B--2---:R-:W-:-:S08]  /*0230*/  DADD R6, R2, -R6 ;  /* 0x0000000002067229 */ /* 0x004fd00000000806 */
[----:B------:R-:W-:Y:S02]  /*0240*/  DMUL R2, R6, R10 ;  /* 0x0000000a06027228 */ /* 0x000fe40000000000 */
[----:B------:R-:W-:-:S06]  /*0250*/  FSETP.GEU.AND P1, PT, |R7|, 6.5827683646048100446e-37, PT ;  /* 0x036000000700780b */ /* 0x000fcc0003f2e200 */
[----:B------:R-:W-:-:S08]  /*0260*/  DFMA R8, -R4, R2, R6 ;  /* 0x000000020408722b */ /* 0x000fd00000000106 */
[----:B------:R-:W-:-:S10]  /*0270*/  DFMA R2, R10, R8, R2 ;  /* 0x000000080a02722b */ /* 0x000fd40000000002 */
[----:B------:R-:W-:-:S05]  /*0280*/  FFMA R8, RZ, R5, R3 ;  /* 0x00000005ff087223 */ /* 0x000fca0000000003 */
[----:B------:R-:W-:-:S13]  /*0290*/  FSETP.GT.AND P0, PT, |R8|, 1.469367938527859385e-39, PT ;  /* 0x001000000800780b */ /* 0x000fda0003f04200 */
[----:B------:R-:W-:Y:S05]  /*02a0*/  @P0 BRA P1, `(.L_x_1) ;  /* 0x0000000000080947 */ /* 0x000fea0000800000 */
[----:B------:R-:W-:-:S07]  /*02b0*/  MOV R10, 0x2d0 ;  /* 0x000002d0000a7802 */ /* 0x000fce0000000f00 */
[----:B------:R-:W-:Y:S05]  /*02c0*/  CALL.REL.NOINC `($__internal_0_$__cuda_sm20_div_rn_f64_full) ;  /* 0x0000000000147944 */ /* 0x000fea0003c00000 */
.L_x_1:
[----:B------:R-:W-:Y:S05]  /*02d0*/  BSYNC.RECONVERGENT B0 ;  /* 0x0000000000007941 */ /* 0x000fea0003800200 */
.L_x_0:
[----:B------:R-:W0:Y:S02]  /*02e0*/  LDC.64 R4, c[0x0][0x388] ;  /* 0x0000e200ff047b82 */ /* 0x000e240000000a00 */
[----:B0-----:R-:W-:-:S05]  /*02f0*/  IMAD.WIDE.U32 R4, R0, 0x8, R4 ;  /* 0x0000000800047825 */ /* 0x001fca00078e0004 */
[----:B------:R-:W-:Y:S01]  /*0300*/  STG.E.64 desc[UR4][R4.64], R2 ;  /* 0x0000000204007986 */ /* 0x000fe2000c101b04 */
[----:B------:R-:W-:Y:S05]  /*0310*/  EXIT ;  /* 0x000000000000794d */ /* 0x000fea0003800000 */
        .weak           $__internal_0_$__cuda_sm20_div_rn_f64_full
        .type           $__internal_0_$__cuda_sm20_div_rn_f64_full,@function
        .size           $__internal_0_$__cuda_sm20_div_rn_f64_full,(.L_x_8 - $__internal_0_$__cuda_sm20_div_rn_f64_full)
$__internal_0_$__cuda_sm20_div_rn_f64_full:
[C---:B------:R-:W-:Y:S01]  /*0320*/  FSETP.GEU.AND P0, PT, |R5|.reuse, 1.469367938527859385e-39, PT ;  /* 0x001000000500780b */ /* 0x040fe20003f0e200 */
[----:B------:R-:W-:Y:S01]  /*0330*/  IMAD.MOV.U32 R16, RZ, RZ, 0x1 ;  /* 0x00000001ff107424 */ /* 0x000fe200078e00ff */
[----:B------:R-:W-:Y:S01]  /*0340*/  LOP3.LUT R2, R5, 0x800fffff, RZ, 0xc0, !PT ;  /* 0x800fffff05027812 */ /* 0x000fe200078ec0ff */
[----:B------:R-:W-:Y:S01]  /*0350*/  BSSY.RECONVERGENT B1, `(.L_x_2) ;  /* 0x0000055000017945 */ /* 0x000fe20003800200 */
[C---:B------:R-:W-:Y:S02]  /*0360*/  FSETP.GEU.AND P2, PT, |R7|.reuse, 1.469367938527859385e-39, PT ;  /* 0x001000000700780b */ /* 0x040fe40003f4e200 */
[----:B------:R-:W-:Y:S01]  /*0370*/  LOP3.LUT R3, R2, 0x3ff00000, RZ, 0xfc, !PT ;  /* 0x3ff0000002037812 */ /* 0x000fe200078efcff */
[----:B------:R-:W-:Y:S01]  /*0380*/  IMAD.MOV.U32 R2, RZ, RZ, R4 ;  /* 0x000000ffff027224 */ /* 0x000fe200078e0004 */
[----:B------:R-:W-:Y:S02]  /*0390*/  LOP3.LUT R11, R7, 0x7ff00000, RZ, 0xc0, !PT ;  /* 0x7ff00000070b7812 */ /* 0x000fe400078ec0ff */
[----:B------:R-:W-:-:S03]  /*03a0*/  LOP3.LUT R14, R5, 0x7ff00000, RZ, 0xc0, !PT ;  /* 0x7ff00000050e7812 */ /* 0x000fc600078ec0ff */
[----:B------:R-:W-:Y:S01]  /*03b0*/  @!P0 DMUL R2, R4, 8.98846567431157953865e+307 ;  /* 0x7fe0000004028828 */ /* 0x000fe20000000000 */
[----:B------:R-:W-:-:S03]  /*03c0*/  ISETP.GE.U32.AND P1, PT, R11, R14, PT ;  /* 0x0000000e0b00720c */ /* 0x000fc60003f26070 */
[----:B------:R-:W-:Y:S01]  /*03d0*/  @!P2 LOP3.LUT R12, R5, 0x7ff00000, RZ, 0xc0, !PT ;  /* 0x7ff00000050ca812 */ /* 0x000fe200078ec0ff */
[----:B------:R-:W-:Y:S01]  /*03e0*/  @!P2 IMAD.MOV.U32 R18, RZ, RZ, RZ ;  /* 0x000000ffff12a224 */ /* 0x000fe200078e00ff */
[----:B------:R-:W0:Y:S02]  /*03f0*/  MUFU.RCP64H R17, R3 ;  /* 0x0000000300117308 */ /* 0x000e240000001800 */
[----:B------:R-:W-:Y:S01]  /*0400*/  @!P2 ISETP.GE.U32.AND P3, PT, R11, R12, PT ;  /* 0x0000000c0b00a20c */ /* 0x000fe20003f66070 */
[----:B------:R-:W-:-:S05]  /*0410*/  IMAD.MOV.U32 R12, RZ, RZ, 0x1ca00000 ;  /* 0x1ca00000ff0c7424 */ /* 0x000fca00078e00ff */
[----:B------:R-:W-:-:S04]  /*0420*/  @!P2 SEL R13, R12, 0x63400000, !P3 ;  /* 0x634000000c0da807 */ /* 0x000fc80005800000 */
[----:B------:R-:W-:-:S04]  /*0430*/  @!P2 LOP3.LUT R13, R13, 0x80000000, R7, 0xf8, !PT ;  /* 0x800000000d0da812 */ /* 0x000fc800078ef807 */
[----:B------:R-:W-:Y:S01]  /*0440*/  @!P2 LOP3.LUT R19, R13, 0x100000, RZ, 0xfc, !PT ;  /* 0x001000000d13a812 */ /* 0x000fe200078efcff */
[----:B0-----:R-:W-:-:S08]  /*0450*/  DFMA R8, R16, -R2, 1 ;  /* 0x3ff000001008742b */ /* 0x001fd00000000802 */
[----:B------:R-:W-:-:S08]  /*0460*/  DFMA R8, R8, R8, R8 ;  /* 0x000000080808722b */ /* 0x000fd00000000008 */
[----:B------:R-:W-:Y:S01]  /*0470*/  DFMA R16, R16, R8, R16 ;  /* 0x000000081010722b */ /* 0x000fe20000000010 */
[----:B------:R-:W-:Y:S01]  /*0480*/  SEL R9, R12, 0x63400000, !P1 ;  /* 0x634000000c097807 */ /* 0x000fe20004800000 */
[----:B------:R-:W-:-:S03]  /*0490*/  IMAD.MOV.U32 R8, RZ, RZ, R6 ;  /* 0x000000ffff087224 */ /* 0x000fc600078e0006 */
[----:B------:R-:W-:-:S03]  /*04a0*/  LOP3.LUT R9, R9, 0x800fffff, R7, 0xf8, !PT ;  /* 0x800fffff09097812 */ /* 0x000fc600078ef807 */
[----:B------:R-:W-:-:S03]  /*04b0*/  DFMA R20, R16, -R2, 1 ;  /* 0x3ff000001014742b */ /* 0x000fc60000000802 */
[----:B------:R-:W-:-:S05]  /*04c0*/  @!P2 DFMA R8, R8, 2, -R18 ;  /* 0x400000000808a82b */ /* 0x000fca0000000812 */
[----:B------:R-:W-:Y:S01]  /*04d0*/  DFMA R16, R16, R20, R16 ;  /* 0x000000141010722b */ /* 0x000fe20000000010 */
[----:B------:R-:W-:Y:S02]  /*04e0*/  IMAD.MOV.U32 R21, RZ, RZ, R11 ;  /* 0x000000ffff157224 */ /* 0x000fe400078e000b */
[----:B------:R-:W-:Y:S01]  /*04f0*/  IMAD.MOV.U32 R20, RZ, RZ, R14 ;  /* 0x000000ffff147224 */ /* 0x000fe200078e000e */
[----:B------:R-:W-:Y:S02]  /*0500*/  @!P0 LOP3.LUT R20, R3, 0x7ff00000, RZ, 0xc0, !PT ;  /* 0x7ff0000003148812 */ /* 0x000fe400078ec0ff */
[----:B------:R-:W-:Y:S02]  /*0510*/  @!P2 LOP3.LUT R21, R9, 0x7ff00000, RZ, 0xc0, !PT ;  /* 0x7ff000000915a812 */ /* 0x000fe400078ec0ff */
[----:B------:R-:W-:Y:S01]  /*0520*/  DMUL R18, R16, R8 ;  /* 0x0000000810127228 */ /* 0x000fe20000000000 */
[----:B------:R-:W-:Y:S02]  /*0530*/  VIADD R22, R20, 0xffffffff ;  /* 0xffffffff14167836 */ /* 0x000fe40000000000 */
[----:B------:R-:W-:-:S05]  /*0540*/  VIADD R13, R21, 0xffffffff ;  /* 0xffffffff150d7836 */ /* 0x000fca0000000000 */
[----:B------:R-:W-:Y:S01]  /*0550*/  DFMA R14, R18, -R2, R8 ;  /* 0x80000002120e722b */ /* 0x000fe20000000008 */
[----:B------:R-:W-:-:S04]  /*0560*/  ISETP.GT.U32.AND P0, PT, R13, 0x7feffffe, PT ;  /* 0x7feffffe0d00780c */ /* 0x000fc80003f04070 */
[----:B------:R-:W-:-:S03]  /*0570*/  ISETP.GT.U32.OR P0, PT, R22, 0x7feffffe, P0 ;  /* 0x7feffffe1600780c */ /* 0x000fc60000704470 */
[----:B------:R-:W-:-:S10]  /*0580*/  DFMA R14, R16, R14, R18 ;  /* 0x0000000e100e722b */ /* 0x000fd40000000012 */
[----:B------:R-:W-:Y:S05]  /*0590*/  @P0 BRA `(.L_x_3) ;  /* 0x00000000006c0947 */ /* 0x000fea0003800000 */
[----:B------:R-:W-:-:S04]  /*05a0*/  LOP3.LUT R16, R5, 0x7ff00000, RZ, 0xc0, !PT ;  /* 0x7ff0000005107812 */ /* 0x000fc800078ec0ff */
[CC--:B------:R-:W-:Y:S02]  /*05b0*/  VIADDMNMX R6, R11.reuse, -R16.reuse, 0xb9600000, !PT ;  /* 0xb96000000b067446 */ /* 0x0c0fe40007800910 */
[----:B------:R-:W-:Y:S02]  /*05c0*/  ISETP.GE.U32.AND P0, PT, R11, R16, PT ;  /* 0x000000100b00720c */ /* 0x000fe40003f06070 */
[----:B------:R-:W-:Y:S02]  /*05d0*/  VIMNMX R6, PT, PT, R6, 0x46a00000, PT ;  /* 0x46a0000006067848 */ /* 0x000fe40003fe0100 */
[----:B------:R-:W-:-:S05]  /*05e0*/  SEL R11, R12, 0x63400000, !P0 ;  /* 0x634000000c0b7807 */ /* 0x000fca0004000000 */
[----:B------:R-:W-:Y:S02]  /*05f0*/  IMAD.IADD R11, R6, 0x1, -R11 ;  /* 0x00000001060b7824 */ /* 0x000fe400078e0a0b */
[----:B------:R-:W-:Y:S02]  /*0600*/  IMAD.MOV.U32 R6, RZ, RZ, RZ ;  /* 0x000000ffff067224 */ /* 0x000fe400078e00ff */
[----:B------:R-:W-:-:S06]  /*0610*/  VIADD R7, R11, 0x7fe00000 ;  /* 0x7fe000000b077836 */ /* 0x000fcc0000000000 */
[----:B------:R-:W-:-:S10]  /*0620*/  DMUL R12, R14, R6 ;  /* 0x000000060e0c7228 */ /* 0x000fd40000000000 */
[----:B------:R-:W-:-:S13]  /*0630*/  FSETP.GTU.AND P0, PT, |R13|, 1.469367938527859385e-39, PT ;  /* 0x001000000d00780b */ /* 0x000fda0003f0c200 */
[----:B------:R-:W-:Y:S05]  /*0640*/  @P0 BRA `(.L_x_4) ;  /* 0x0000000000940947 */ /* 0x000fea0003800000 */
[----:B------:R-:W-:Y:S01]  /*0650*/  DFMA R2, R14, -R2, R8 ;  /* 0x800000020e02722b */ /* 0x000fe20000000008 */
[----:B------:R-:W-:-:S09]  /*0660*/  IMAD.MOV.U32 R6, RZ, RZ, RZ ;  /* 0x000000ffff067224 */ /* 0x000fd200078e00ff */
[C---:B------:R-:W-:Y:S02]  /*0670*/  FSETP.NEU.AND P0, PT, R3.reuse, RZ, PT ;  /* 0x000000ff0300720b */ /* 0x040fe40003f0d000 */
[----:B------:R-:W-:-:S04]  /*0680*/  LOP3.LUT R5, R3, 0x80000000, R5, 0x48, !PT ;  /* 0x8000000003057812 */ /* 0x000fc800078e4805 */
[----:B------:R-:W-:-:S07]  /*0690*/  LOP3.LUT R7, R5, R7, RZ, 0xfc, !PT ;  /* 0x0000000705077212 */ /* 0x000fce00078efcff */
[----:B------:R-:W-:Y:S05]  /*06a0*/  @!P0 BRA `(.L_x_4) ;  /* 0x00000000007c8947 */ /* 0x000fea0003800000 */
[----:B------:R-:W-:Y:S01]  /*06b0*/  IMAD.MOV R3, RZ, RZ, -R11 ;  /* 0x000000ffff037224 */ /* 0x000fe200078e0a0b */
[----:B------:R-:W-:Y:S01]  /*06c0*/  DMUL.RP R6, R14, R6 ;  /* 0x000000060e067228 */ /* 0x000fe20000008000 */
[----:B------:R-:W-:Y:S01]  /*06d0*/  IMAD.MOV.U32 R2, RZ, RZ, RZ ;  /* 0x000000ffff027224 */ /* 0x000fe200078e00ff */
[----:B------:R-:W-:-:S05]  /*06e0*/  IADD3 R11, PT, PT, -R11, -0x43300000, RZ ;  /* 0xbcd000000b0b7810 */ /* 0x000fca0007ffe1ff */
[----:B------:R-:W-:-:S03]  /*06f0*/  DFMA R2, R12, -R2, R14 ;  /* 0x800000020c02722b */ /* 0x000fc6000000000e */
[----:B------:R-:W-:-:S07]  /*0700*/  LOP3.LUT R5, R7, R5, RZ, 0x3c, !PT ;  /* 0x0000000507057212 */ /* 0x000fce00078e3cff */
[----:B------:R-:W-:-:S04]  /*0710*/  FSETP.NEU.AND P0, PT, |R3|, R11, PT ;  /* 0x0000000b0300720b */ /* 0x000fc80003f0d200 */
[----:B------:R-:W-:Y:S02]  /*0720*/  FSEL R12, R6, R12, !P0 ;  /* 0x0000000c060c7208 */ /* 0x000fe40004000000 */
[----:B------:R-:W-:Y:S01]  /*0730*/  FSEL R13, R5, R13, !P0 ;  /* 0x0000000d050d7208 */ /* 0x000fe20004000000 */
[----:B------:R-:W-:Y:S06]  /*0740*/  BRA `(.L_x_4) ;  /* 0x0000000000547947 */ /* 0x000fec0003800000 */
.L_x_3:
[----:B------:R-:W-:-:S14]  /*0750*/  DSETP.NAN.AND P0, PT, R6, R6, PT ;  /* 0x000000060600722a */ /* 0x000fdc0003f08000 */
[----:B------:R-:W-:Y:S05]  /*0760*/  @P0 BRA `(.L_x_5) ;  /* 0x0000000000440947 */ /* 0x000fea0003800000 */
[----:B------:R-:W-:-:S14]  /*0770*/  DSETP.NAN.AND P0, PT, R4, R4, PT ;  /* 0x000000040400722a */ /* 0x000fdc0003f08000 */
[----:B------:R-:W-:Y:S05]  /*0780*/  @P0 BRA `(.L_x_6) ;  /* 0x0000000000300947 */ /* 0x000fea0003800000 */
[----:B------:R-:W-:Y:S01]  /*0790*/  ISETP.NE.AND P0, PT, R21, R20, PT ;  /* 0x000000141500720c */ /* 0x000fe20003f05270 */
[----:B------:R-:W-:Y:S02]  /*07a0*/  IMAD.MOV.U32 R12, RZ, RZ, 0x0 ;  /* 0x00000000ff0c7424 */ /* 0x000fe400078e00ff */
[----:B------:R-:W-:-:S10]  /*07b0*/  IMAD.MOV.U32 R13, RZ, RZ, -0x80000 ;  /* 0xfff80000ff0d7424 */ /* 0x000fd400078e00ff */
[----:B------:R-:W-:Y:S05]  /*07c0*/  @!P0 BRA `(.L_x_4) ;  /* 0x0000000000348947 */ /* 0x000fea0003800000 */
[----:B------:R-:W-:Y:S02]  /*07d0*/  ISETP.NE.AND P0, PT, R21, 0x7ff00000, PT ;  /* 0x7ff000001500780c */ /* 0x000fe40003f05270 */
[----:B------:R-:W-:Y:S02]  /*07e0*/  LOP3.LUT R13, R7, 0x80000000, R5, 0x48, !PT ;  /* 0x80000000070d7812 */ /* 0x000fe400078e4805 */
[----:B------:R-:W-:-:S13]  /*07f0*/  ISETP.EQ.OR P0, PT, R20, RZ, !P0 ;  /* 0x000000ff1400720c */ /* 0x000fda0004702670 */
[----:B------:R-:W-:Y:S01]  /*0800*/  @P0 LOP3.LUT R2, R13, 0x7ff00000, RZ, 0xfc, !PT ;  /* 0x7ff000000d020812 */ /* 0x000fe200078efcff */
[----:B------:R-:W-:Y:S02]  /*0810*/  @!P0 IMAD.MOV.U32 R12, RZ, RZ, RZ ;  /* 0x000000ffff0c8224 */ /* 0x000fe400078e00ff */
[----:B------:R-:W-:Y:S02]  /*0820*/  @P0 IMAD.MOV.U32 R12, RZ, RZ, RZ ;  /* 0x000000ffff0c0224 */ /* 0x000fe400078e00ff */
[----:B------:R-:W-:Y:S01]  /*0830*/  @P0 IMAD.MOV.U32 R13, RZ, RZ, R2 ;  /* 0x000000ffff0d0224 */ /* 0x000fe200078e0002 */
[----:B------:R-:W-:Y:S06]  /*0840*/  BRA `(.L_x_4) ;  /* 0x0000000000147947 */ /* 0x000fec0003800000 */
.L_x_6:
[----:B------:R-:W-:Y:S01]  /*0850*/  LOP3.LUT R13, R5, 0x80000, RZ, 0xfc, !PT ;  /* 0x00080000050d7812 */ /* 0x000fe200078efcff */
[----:B------:R-:W-:Y:S01]  /*0860*/  IMAD.MOV.U32 R12, RZ, RZ, R4 ;  /* 0x000000ffff0c7224 */ /* 0x000fe200078e0004 */
[----:B------:R-:W-:Y:S06]  /*0870*/  BRA `(.L_x_4) ;  /* 0x0000000000087947 */ /* 0x000fec0003800000 */
.L_x_5:
[----:B------:R-:W-:Y:S01]  /*0880*/  LOP3.LUT R13, R7, 0x80000, RZ, 0xfc, !PT ;  /* 0x00080000070d7812 */ /* 0x000fe200078efcff */
[----:B------:R-:W-:-:S07]  /*0890*/  IMAD.MOV.U32 R12, RZ, RZ, R6 ;  /* 0x000000ffff0c7224 */ /* 0x000fce00078e0006 */
.L_x_4:
[----:B------:R-:W-:Y:S05]  /*08a0*/  BSYNC.RECONVERGENT B1 ;  /* 0x0000000000017941 */ /* 0x000fea0003800200 */
.L_x_2:
[----:B------:R-:W-:Y:S02]  /*08b0*/  IMAD.MOV.U32 R11, RZ, RZ, 0x0 ;  /* 0x00000000ff0b7424 */ /* 0x000fe400078e00ff */
[----:B------:R-:W-:Y:S02]  /*08c0*/  IMAD.MOV.U32 R2, RZ, RZ, R12 ;  /* 0x000000ffff027224 */ /* 0x000fe400078e000c */
[----:B------:R-:W-:Y:S01]  /*08d0*/  IMAD.MOV.U32 R3, RZ, RZ, R13 ;  /* 0x000000ffff037224 */ /* 0x000fe200078e000d */
[----:B------:R-:W-:Y:S06]  /*08e0*/  RET.REL.NODEC R10 `(_Z18compute_derivativePdS_iid) ;  /* 0xfffffff40ac47950 */ /* 0x000fec0003c3ffff */
.L_x_7:
[----:B------:R-:W-:-:S00]  /*08f0*/  BRA `(.L_x_7) ;  /* 0xfffffffc00fc7947 */ /* 0x000fc0000383ffff */
[----:B------:R-:W-:-:S00]  /*0900*/  NOP ;  /* 0x0000000000007918 */ /* 0x000fc00000000000 */
[----:B------:R-:W-:-:S00]  /*0910*/  NOP ;  /* 0x0000000000007918 */ /* 0x000fc00000000000 */
[----:B------:R-:W-:-:S00]  /*0920*/  NOP ;  /* 0x0000000000007918 */ /* 0x000fc00000000000 */
[----:B------:R-:W-:-:S00]  /*0930*/  NOP ;  /* 0x0000000000007918 */ /* 0x000fc00000000000 */
[----:B------:R-:W-:-:S00]  /*0940*/  NOP ;  /* 0x0000000000007918 */ /* 0x000fc00000000000 */
[----:B------:R-:W-:-:S00]  /*0950*/  NOP ;  /* 0x0000000000007918 */ /* 0x000fc00000000000 */
[----:B------:R-:W-:-:S00]  /*0960*/  NOP ;  /* 0x0000000000007918 */ /* 0x000fc00000000000 */
[----:B------:R-:W-:-:S00]  /*0970*/  NOP ;  /* 0x0000000000007918 */ /* 0x000fc00000000000 */
.L_x_8:


//--------------------- .nv.shared.reserved.0     --------------------------
	.section	.nv.shared.reserved.0,"aw",@nobits
	.weak		__nv_reservedSMEM_offset_0_alias
	.size		__nv_reservedSMEM_offset_0_alias, 0, 64
	.other		__nv_reservedSMEM_offset_0_alias,@"STO_CUDA_RESERVED_SHARED STV_DEFAULT"
__nv_reservedSMEM_offset_0_alias:
	.zero		0
	.zero		64


//--------------------- .nv.constant0._Z18compute_derivativePdS_iid --------------------------
	.section	.nv.constant0._Z18compute_derivativePdS_iid,"a",@progbits
	.sectionflags	@""
	.align	4
.nv.constant0._Z18compute_derivativePdS_iid:
	.zero		928


//--------------------- SYMBOLS --------------------------

	.type		.nv.reservedSmem.offset0,@object
	.size		.nv.reservedSmem.offset0,0x4
